//
// Generated by NVIDIA NVVM Compiler
//
// Compiler Build ID: CL-36424714
// Cuda compilation tools, release 13.0, V13.0.88
// Based on NVVM 20.0.0
//

.version 9.0
.target sm_100
.address_size 64

	// .globl	_Z1fPiS_

.visible .entry _Z1fPiS_(
	.param .u64 .ptr .align 1 _Z1fPiS__param_0,
	.param .u64 .ptr .align 1 _Z1fPiS__param_1
)
{
	.reg .b32 	%r<8>;
	.reg .b64 	%rd<11>;

	ld.param.u64 	%rd1, [_Z1fPiS__param_0];
	ld.param.u64 	%rd2, [_Z1fPiS__param_1];
	cvta.to.global.u64 	%rd3, %rd1;
	cvta.to.global.u64 	%rd4, %rd2;
	mov.u32 	%r1, %tid.x;
	sub.s64 	%rd5, %rd2, %rd1;
	shr.u64 	%rd6, %rd5, 2;
	cvt.u32.u64 	%r2, %rd6;
	mul.wide.u32 	%rd7, %r1, 4;
	add.s64 	%rd8, %rd4, %rd7;
	ld.global.u32 	%r3, [%rd8];
	add.s32 	%r4, %r1, %r2;
	add.s32 	%r5, %r4, -1;
	mul.wide.s32 	%rd9, %r5, 4;
	add.s64 	%rd10, %rd3, %rd9;
	ld.global.u32 	%r6, [%rd10];
	add.s32 	%r7, %r6, %r3;
	st.global.u32 	[%rd8], %r7;
	ret;

}


// ===== COMPILED SASS (sm_100) =====

	.target	sm_100

	.elftype	@"ET_EXEC"


//--------------------- .note.nv.tkinfo           --------------------------
	.section	.note.nv.tkinfo,"",@"SHT_NOTE"
	.sectionflags	@"SHF_NOTE_NV_TKINFO"
	.tkinfo
        /*0018*/ 	.word	0x00000002
        /*0030*/ 	.string	""
        /*0030*/ 	.string	"ptxas"
        /*0030*/ 	.string	"Cuda compilation tools, release 13.0, V13.0.88"
        /*0030*/ 	.string	"Build cuda_13.0.r13.0/compiler.36424714_0"
        /*0030*/ 	.string	"-arch sm_100 -m 64 "



//--------------------- .note.nv.cuinfo           --------------------------
	.section	.note.nv.cuinfo,"",@"SHT_NOTE"
	.sectionflags	@"SHF_NOTE_NV_CUINFO"
        /*0018*/ 	.short	0x0002
        /*001a*/ 	.short	0x0064
        /*001c*/ 	.short	0x0082
	.zero		2


//--------------------- .nv.info                  --------------------------
	.section	.nv.info,"",@"SHT_CUDA_INFO"
	.align	4


	//----- nvinfo : EIATTR_REGCOUNT
	.align		4
        /*0000*/ 	.byte	0x04, 0x2f
        /*0002*/ 	.short	(.L_1 - .L_0)
	.align		4
.L_0:
        /*0004*/ 	.word	index@(_Z1fPiS_)
        /*0008*/ 	.word	0x0000000e


	//----- nvinfo : EIATTR_FRAME_SIZE
	.align		4
.L_1:
        /*000c*/ 	.byte	0x04, 0x11
        /*000e*/ 	.short	(.L_3 - .L_2)
	.align		4
.L_2:
        /*0010*/ 	.word	index@(_Z1fPiS_)
        /*0014*/ 	.word	0x00000000


	//----- nvinfo : EIATTR_MIN_STACK_SIZE
	.align		4
.L_3:
        /*0018*/ 	.byte	0x04, 0x12
        /*001a*/ 	.short	(.L_5 - .L_4)
	.align		4
.L_4:
        /*001c*/ 	.word	index@(_Z1fPiS_)
        /*0020*/ 	.word	0x00000000
.L_5:


//--------------------- .nv.compat                --------------------------
	.section	.nv.compat,"",@"SHT_CUDA_COMPAT_INFO"
	.align	4
        /*0000*/ 	.byte	0x02, 0x09, 0x00, 0x00, 0x02, 0x02, 0x01, 0x00, 0x02, 0x05, 0x05, 0x00, 0x03, 0x07, 0x01, 0x01
        /*0010*/ 	.byte	0x02, 0x03, 0x00, 0x00, 0x02, 0x06, 0x01, 0x00, 0x04, 0x0b, 0x08, 0x00, 0x09, 0x00, 0x00, 0x00
        /*0020*/ 	.byte	0x00, 0x00, 0x00, 0x00


//--------------------- .nv.info._Z1fPiS_         --------------------------
	.section	.nv.info._Z1fPiS_,"",@"SHT_CUDA_INFO"
	.sectionflags	@""
	.align	4


	//----- nvinfo : EIATTR_CUDA_API_VERSION
	.align		4
        /*0000*/ 	.byte	0x04, 0x37
        /*0002*/ 	.short	(.L_7 - .L_6)
.L_6:
        /*0004*/ 	.word	0x00000082


	//----- nvinfo : EIATTR_KPARAM_INFO
	.align		4
.L_7:
        /*0008*/ 	.byte	0x04, 0x17
        /*000a*/ 	.short	(.L_9 - .L_8)
.L_8:
        /*000c*/ 	.word	0x00000000
        /*0010*/ 	.short	0x0001
        /*0012*/ 	.short	0x0008
        /*0014*/ 	.byte	0x00, 0xf5, 0x21, 0x00


	//----- nvinfo : EIATTR_KPARAM_INFO
	.align		4
.L_9:
        /*0018*/ 	.byte	0x04, 0x17
        /*001a*/ 	.short	(.L_11 - .L_10)
.L_10:
        /*001c*/ 	.word	0x00000000
        /*0020*/ 	.short	0x0000
        /*0022*/ 	.short	0x0000
        /*0024*/ 	.byte	0x00, 0xf5, 0x21, 0x00


	//----- nvinfo : EIATTR_SPARSE_MMA_MASK
	.align		4
.L_11:
        /*0028*/ 	.byte	0x03, 0x50
        /*002a*/ 	.short	0x0000


	//----- nvinfo : EIATTR_MAXREG_COUNT
	.align		4
        /*002c*/ 	.byte	0x03, 0x1b
        /*002e*/ 	.short	0x00ff


	//----- nvinfo : EIATTR_MERCURY_ISA_VERSION
	.align		4
        /*0030*/ 	.byte	0x03, 0x5f
        /*0032*/ 	.short	0x0101


	//----- nvinfo : EIATTR_VRC_CTA_INIT_COUNT
	.align		4
        /*0034*/ 	.byte	0x02, 0x4a
	.zero		1
	.zero		1


	//----- nvinfo : EIATTR_EXIT_INSTR_OFFSETS
	.align		4
        /*0038*/ 	.byte	0x04, 0x1c
        /*003a*/ 	.short	(.L_13 - .L_12)


	//   ....[0]....
.L_12:
        /*003c*/ 	.word	0x00000110


	//----- nvinfo : EIATTR_CBANK_PARAM_SIZE
	.align		4
.L_13:
        /*0040*/ 	.byte	0x03, 0x19
        /*0042*/ 	.short	0x0010


	//----- nvinfo : EIATTR_PARAM_CBANK
	.align		4
        /*0044*/ 	.byte	0x04, 0x0a
        /*0046*/ 	.short	(.L_15 - .L_14)
	.align		4
.L_14:
        /*0048*/ 	.word	index@(.nv.constant0._Z1fPiS_)
        /*004c*/ 	.short	0x0380
        /*004e*/ 	.short	0x0010


	//----- nvinfo : EIATTR_SW_WAR
	.align		4
.L_15:
        /*0050*/ 	.byte	0x04, 0x36
        /*0052*/ 	.short	(.L_17 - .L_16)
.L_16:
        /*0054*/ 	.word	0x00000008
.L_17:


//--------------------- .nv.callgraph             --------------------------
	.section	.nv.callgraph,"",@"SHT_CUDA_CALLGRAPH"
	.align	4
	.sectionentsize	8
	.align		4
        /*0000*/ 	.word	0x00000000
	.align		4
        /*0004*/ 	.word	0xffffffff
	.align		4
        /*0008*/ 	.word	0x00000000
	.align		4
        /*000c*/ 	.word	0xfffffffe
	.align		4
        /*0010*/ 	.word	0x00000000
	.align		4
        /*0014*/ 	.word	0xfffffffd
	.align		4
        /*0018*/ 	.word	0x00000000
	.align		4
        /*001c*/ 	.word	0xfffffffc


//--------------------- .text._Z1fPiS_            --------------------------
	.section	.text._Z1fPiS_,"ax",@progbits
	.align	128
        .global         _Z1fPiS_
        .type           _Z1fPiS_,@function
        .size           _Z1fPiS_,(.L_x_1 - _Z1fPiS_)
        .other          _Z1fPiS_,@"STO_CUDA_ENTRY STV_DEFAULT"
_Z1fPiS_:
.text._Z1fPiS_:
[----:B------:R-:W-:Y:S08]  /*0000*/  LDC R1, c[0x0][0x37c] ;  /* 0x0000df00ff017b82 */ /* 0x000ff00000000800 */
[----:B------:R-:W0:Y:S01]  /*0010*/  LDC.64 R10, c[0x0][0x380] ;  /* 0x0000e000ff0a7b82 */ /* 0x000e220000000a00 */
[----:B------:R-:W1:Y:S01]  /*0020*/  S2R R9, SR_TID.X ;  /* 0x0000000000097919 */ /* 0x000e620000002100 */
[----:B------:R-:W2:Y:S06]  /*0030*/  LDCU.64 UR4, c[0x0][0x358] ;  /* 0x00006b00ff0477ac */ /* 0x000eac0008000a00 */
[----:B------:R-:W0:Y:S08]  /*0040*/  LDC.64 R6, c[0x0][0x388] ;  /* 0x0000e200ff067b82 */ /* 0x000e300000000a00 */
[----:B------:R-:W3:Y:S08]  /*0050*/  LDC.64 R4, c[0x0][0x380] ;  /* 0x0000e000ff047b82 */ /* 0x000ef00000000a00 */
[----:B------:R-:W4:Y:S01]  /*0060*/  LDC.64 R2, c[0x0][0x388] ;  /* 0x0000e200ff027b82 */ /* 0x000f220000000a00 */
[----:B0-----:R-:W-:-:S05]  /*0070*/  IADD3 R0, P0, PT, R6, -R10, RZ ;  /* 0x8000000a06007210 */ /* 0x001fca0007f1e0ff */
[----:B------:R-:W-:-:S05]  /*0080*/  IMAD.X R7, R7, 0x1, ~R11, P0 ;  /* 0x0000000107077824 */ /* 0x000fca00000e0e0b */
[----:B------:R-:W-:-:S04]  /*0090*/  SHF.R.U64 R0, R0, 0x2, R7 ;  /* 0x0000000200007819 */ /* 0x000fc80000001207 */
[C---:B-1----:R-:W-:Y:S01]  /*00a0*/  IADD3 R7, PT, PT, R9.reuse, -0x1, R0 ;  /* 0xffffffff09077810 */ /* 0x042fe20007ffe000 */
[----:B----4-:R-:W-:-:S04]  /*00b0*/  IMAD.WIDE.U32 R2, R9, 0x4, R2 ;  /* 0x0000000409027825 */ /* 0x010fc800078e0002 */
[----:B---3--:R-:W-:Y:S01]  /*00c0*/  IMAD.WIDE R4, R7, 0x4, R4 ;  /* 0x0000000407047825 */ /* 0x008fe200078e0204 */
[----:B--2---:R-:W2:Y:S05]  /*00d0*/  LDG.E R0, desc[UR4][R2.64] ;  /* 0x0000000402007981 */ /* 0x004eaa000c1e1900 */
[----:B------:R-:W2:Y:S02]  /*00e0*/  LDG.E R5, desc[UR4][R4.64] ;  /* 0x0000000404057981 */ /* 0x000ea4000c1e1900 */
[----:B--2---:R-:W-:-:S05]  /*00f0*/  IADD3 R7, PT, PT, R0, R5, RZ ;  /* 0x0000000500077210 */ /* 0x004fca0007ffe0ff */
[----:B------:R-:W-:Y:S01]  /*0100*/  STG.E desc[UR4][R2.64], R7 ;  /* 0x0000000702007986 */ /* 0x000fe2000c101904 */
[----:B------:R-:W-:Y:S05]  /*0110*/  EXIT ;  /* 0x000000000000794d */ /* 0x000fea0003800000 */
.L_x_0:
[----:B------:R-:W-:-:S00]  /*0120*/  BRA `(.L_x_0) ;  /* 0xfffffffc00fc7947 */ /* 0x000fc0000383ffff */
[----:B------:R-:W-:-:S00]  /*0130*/  NOP ;  /* 0x0000000000007918 */ /* 0x000fc00000000000 */
        /* <DEDUP_REMOVED lines=12> */
.L_x_1:


//--------------------- .nv.shared.reserved.0     --------------------------
	.section	.nv.shared.reserved.0,"aw",@nobits
	.weak		__nv_reservedSMEM_offset_0_alias
	.size		__nv_reservedSMEM_offset_0_alias, 0, 64
	.other		__nv_reservedSMEM_offset_0_alias,@"STO_CUDA_RESERVED_SHARED STV_DEFAULT"
__nv_reservedSMEM_offset_0_alias:
	.zero		0
	.zero		64


//--------------------- .nv.constant0._Z1fPiS_    --------------------------
	.section	.nv.constant0._Z1fPiS_,"a",@progbits
	.sectionflags	@""
	.align	4
.nv.constant0._Z1fPiS_:
	.zero		912


//--------------------- SYMBOLS --------------------------

	.type		.nv.reservedSmem.offset0,@object
	.size		.nv.reservedSmem.offset0,0x4
